//
// Generated by NVIDIA NVVM Compiler
//
// Compiler Build ID: CL-36424714
// Cuda compilation tools, release 13.0, V13.0.88
// Based on NVVM 20.0.0
//

.version 9.0
.target sm_100
.address_size 64

	// .globl	_Z12SpMV_COO_gpuPKiS0_PKfiS2_Pf

.visible .entry _Z12SpMV_COO_gpuPKiS0_PKfiS2_Pf(
	.param .u64 .ptr .align 1 _Z12SpMV_COO_gpuPKiS0_PKfiS2_Pf_param_0,
	.param .u64 .ptr .align 1 _Z12SpMV_COO_gpuPKiS0_PKfiS2_Pf_param_1,
	.param .u64 .ptr .align 1 _Z12SpMV_COO_gpuPKiS0_PKfiS2_Pf_param_2,
	.param .u32 _Z12SpMV_COO_gpuPKiS0_PKfiS2_Pf_param_3,
	.param .u64 .ptr .align 1 _Z12SpMV_COO_gpuPKiS0_PKfiS2_Pf_param_4,
	.param .u64 .ptr .align 1 _Z12SpMV_COO_gpuPKiS0_PKfiS2_Pf_param_5
)
{
	.reg .pred 	%p<3>;
	.reg .b32 	%r<13>;
	.reg .b32 	%f<5>;
	.reg .b64 	%rd<19>;

	ld.param.u64 	%rd6, [_Z12SpMV_COO_gpuPKiS0_PKfiS2_Pf_param_0];
	ld.param.u64 	%rd7, [_Z12SpMV_COO_gpuPKiS0_PKfiS2_Pf_param_1];
	ld.param.u64 	%rd8, [_Z12SpMV_COO_gpuPKiS0_PKfiS2_Pf_param_2];
	ld.param.u32 	%r6, [_Z12SpMV_COO_gpuPKiS0_PKfiS2_Pf_param_3];
	ld.param.u64 	%rd9, [_Z12SpMV_COO_gpuPKiS0_PKfiS2_Pf_param_4];
	ld.param.u64 	%rd10, [_Z12SpMV_COO_gpuPKiS0_PKfiS2_Pf_param_5];
	mov.u32 	%r7, %ctaid.x;
	mov.u32 	%r1, %ntid.x;
	mov.u32 	%r8, %tid.x;
	mad.lo.s32 	%r12, %r7, %r1, %r8;
	setp.ge.s32 	%p1, %r12, %r6;
	@%p1 bra 	$L__BB0_3;
	mov.u32 	%r9, %nctaid.x;
	mul.lo.s32 	%r3, %r1, %r9;
	cvta.to.global.u64 	%rd1, %rd7;
	cvta.to.global.u64 	%rd2, %rd6;
	cvta.to.global.u64 	%rd3, %rd8;
	cvta.to.global.u64 	%rd4, %rd9;
	cvta.to.global.u64 	%rd5, %rd10;
$L__BB0_2:
	mul.wide.s32 	%rd11, %r12, 4;
	add.s64 	%rd12, %rd1, %rd11;
	ld.global.nc.u32 	%r10, [%rd12];
	add.s64 	%rd13, %rd2, %rd11;
	ld.global.nc.u32 	%r11, [%rd13];
	mul.wide.s32 	%rd14, %r11, 4;
	add.s64 	%rd15, %rd5, %rd14;
	add.s64 	%rd16, %rd3, %rd11;
	ld.global.nc.f32 	%f1, [%rd16];
	mul.wide.s32 	%rd17, %r10, 4;
	add.s64 	%rd18, %rd4, %rd17;
	ld.global.f32 	%f2, [%rd18];
	mul.f32 	%f3, %f1, %f2;
	atom.global.add.f32 	%f4, [%rd15], %f3;
	add.s32 	%r12, %r12, %r3;
	setp.lt.s32 	%p2, %r12, %r6;
	@%p2 bra 	$L__BB0_2;
$L__BB0_3:
	ret;

}


// ===== COMPILED SASS (sm_100) =====

	.target	sm_100

	.elftype	@"ET_EXEC"


//--------------------- .note.nv.tkinfo           --------------------------
	.section	.note.nv.tkinfo,"",@"SHT_NOTE"
	.sectionflags	@"SHF_NOTE_NV_TKINFO"
	.tkinfo
        /*0018*/ 	.word	0x00000002
        /*0030*/ 	.string	""
        /*0030*/ 	.string	"ptxas"
        /*0030*/ 	.string	"Cuda compilation tools, release 13.0, V13.0.88"
        /*0030*/ 	.string	"Build cuda_13.0.r13.0/compiler.36424714_0"
        /*0030*/ 	.string	"-arch sm_100 -m 64 "



//--------------------- .note.nv.cuinfo           --------------------------
	.section	.note.nv.cuinfo,"",@"SHT_NOTE"
	.sectionflags	@"SHF_NOTE_NV_CUINFO"
        /*0018*/ 	.short	0x0002
        /*001a*/ 	.short	0x0064
        /*001c*/ 	.short	0x0082
	.zero		2


//--------------------- .nv.info                  --------------------------
	.section	.nv.info,"",@"SHT_CUDA_INFO"
	.align	4


	//----- nvinfo : EIATTR_REGCOUNT
	.align		4
        /*0000*/ 	.byte	0x04, 0x2f
        /*0002*/ 	.short	(.L_1 - .L_0)
	.align		4
.L_0:
        /*0004*/ 	.word	index@(_Z12SpMV_COO_gpuPKiS0_PKfiS2_Pf)
        /*0008*/ 	.word	0x00000010


	//----- nvinfo : EIATTR_FRAME_SIZE
	.align		4
.L_1:
        /*000c*/ 	.byte	0x04, 0x11
        /*000e*/ 	.short	(.L_3 - .L_2)
	.align		4
.L_2:
        /*0010*/ 	.word	index@(_Z12SpMV_COO_gpuPKiS0_PKfiS2_Pf)
        /*0014*/ 	.word	0x00000000


	//----- nvinfo : EIATTR_MIN_STACK_SIZE
	.align		4
.L_3:
        /*0018*/ 	.byte	0x04, 0x12
        /*001a*/ 	.short	(.L_5 - .L_4)
	.align		4
.L_4:
        /*001c*/ 	.word	index@(_Z12SpMV_COO_gpuPKiS0_PKfiS2_Pf)
        /*0020*/ 	.word	0x00000000
.L_5:


//--------------------- .nv.compat                --------------------------
	.section	.nv.compat,"",@"SHT_CUDA_COMPAT_INFO"
	.align	4
        /*0000*/ 	.byte	0x02, 0x09, 0x00, 0x00, 0x02, 0x02, 0x01, 0x00, 0x02, 0x05, 0x05, 0x00, 0x03, 0x07, 0x01, 0x01
        /*0010*/ 	.byte	0x02, 0x03, 0x00, 0x00, 0x02, 0x06, 0x01, 0x00, 0x04, 0x0b, 0x08, 0x00, 0x09, 0x00, 0x00, 0x00
        /*0020*/ 	.byte	0x00, 0x00, 0x00, 0x00


//--------------------- .nv.info._Z12SpMV_COO_gpuPKiS0_PKfiS2_Pf --------------------------
	.section	.nv.info._Z12SpMV_COO_gpuPKiS0_PKfiS2_Pf,"",@"SHT_CUDA_INFO"
	.sectionflags	@""
	.align	4


	//----- nvinfo : EIATTR_CUDA_API_VERSION
	.align		4
        /*0000*/ 	.byte	0x04, 0x37
        /*0002*/ 	.short	(.L_7 - .L_6)
.L_6:
        /*0004*/ 	.word	0x00000082


	//----- nvinfo : EIATTR_KPARAM_INFO
	.align		4
.L_7:
        /*0008*/ 	.byte	0x04, 0x17
        /*000a*/ 	.short	(.L_9 - .L_8)
.L_8:
        /*000c*/ 	.word	0x00000000
        /*0010*/ 	.short	0x0005
        /*0012*/ 	.short	0x0028
        /*0014*/ 	.byte	0x00, 0xf5, 0x21, 0x00


	//----- nvinfo : EIATTR_KPARAM_INFO
	.align		4
.L_9:
        /*0018*/ 	.byte	0x04, 0x17
        /*001a*/ 	.short	(.L_11 - .L_10)
.L_10:
        /*001c*/ 	.word	0x00000000
        /*0020*/ 	.short	0x0004
        /*0022*/ 	.short	0x0020
        /*0024*/ 	.byte	0x00, 0xf5, 0x21, 0x00


	//----- nvinfo : EIATTR_KPARAM_INFO
	.align		4
.L_11:
        /*0028*/ 	.byte	0x04, 0x17
        /*002a*/ 	.short	(.L_13 - .L_12)
.L_12:
        /*002c*/ 	.word	0x00000000
        /*0030*/ 	.short	0x0003
        /*0032*/ 	.short	0x0018
        /*0034*/ 	.byte	0x00, 0xf0, 0x11, 0x00


	//----- nvinfo : EIATTR_KPARAM_INFO
	.align		4
.L_13:
        /*0038*/ 	.byte	0x04, 0x17
        /*003a*/ 	.short	(.L_15 - .L_14)
.L_14:
        /*003c*/ 	.word	0x00000000
        /*0040*/ 	.short	0x0002
        /*0042*/ 	.short	0x0010
        /*0044*/ 	.byte	0x00, 0xf5, 0x21, 0x00


	//----- nvinfo : EIATTR_KPARAM_INFO
	.align		4
.L_15:
        /*0048*/ 	.byte	0x04, 0x17
        /*004a*/ 	.short	(.L_17 - .L_16)
.L_16:
        /*004c*/ 	.word	0x00000000
        /*0050*/ 	.short	0x0001
        /*0052*/ 	.short	0x0008
        /*0054*/ 	.byte	0x00, 0xf5, 0x21, 0x00


	//----- nvinfo : EIATTR_KPARAM_INFO
	.align		4
.L_17:
        /*0058*/ 	.byte	0x04, 0x17
        /*005a*/ 	.short	(.L_19 - .L_18)
.L_18:
        /*005c*/ 	.word	0x00000000
        /*0060*/ 	.short	0x0000
        /*0062*/ 	.short	0x0000
        /*0064*/ 	.byte	0x00, 0xf5, 0x21, 0x00


	//----- nvinfo : EIATTR_SPARSE_MMA_MASK
	.align		4
.L_19:
        /*0068*/ 	.byte	0x03, 0x50
        /*006a*/ 	.short	0x0000


	//----- nvinfo : EIATTR_MAXREG_COUNT
	.align		4
        /*006c*/ 	.byte	0x03, 0x1b
        /*006e*/ 	.short	0x00ff


	//----- nvinfo : EIATTR_MERCURY_ISA_VERSION
	.align		4
        /*0070*/ 	.byte	0x03, 0x5f
        /*0072*/ 	.short	0x0101


	//----- nvinfo : EIATTR_VRC_CTA_INIT_COUNT
	.align		4
        /*0074*/ 	.byte	0x02, 0x4a
	.zero		1
	.zero		1


	//----- nvinfo : EIATTR_EXIT_INSTR_OFFSETS
	.align		4
        /*0078*/ 	.byte	0x04, 0x1c
        /*007a*/ 	.short	(.L_21 - .L_20)


	//   ....[0]....
.L_20:
        /*007c*/ 	.word	0x00000070


	//   ....[1]....
        /*0080*/ 	.word	0x000001e0


	//----- nvinfo : EIATTR_CRS_STACK_SIZE
	.align		4
.L_21:
        /*0084*/ 	.byte	0x04, 0x1e
        /*0086*/ 	.short	(.L_23 - .L_22)
.L_22:
        /*0088*/ 	.word	0x00000000


	//----- nvinfo : EIATTR_CBANK_PARAM_SIZE
	.align		4
.L_23:
        /*008c*/ 	.byte	0x03, 0x19
        /*008e*/ 	.short	0x0030


	//----- nvinfo : EIATTR_PARAM_CBANK
	.align		4
        /*0090*/ 	.byte	0x04, 0x0a
        /*0092*/ 	.short	(.L_25 - .L_24)
	.align		4
.L_24:
        /*0094*/ 	.word	index@(.nv.constant0._Z12SpMV_COO_gpuPKiS0_PKfiS2_Pf)
        /*0098*/ 	.short	0x0380
        /*009a*/ 	.short	0x0030


	//----- nvinfo : EIATTR_SW_WAR
	.align		4
.L_25:
        /*009c*/ 	.byte	0x04, 0x36
        /*009e*/ 	.short	(.L_27 - .L_26)
.L_26:
        /*00a0*/ 	.word	0x00000008
.L_27:


//--------------------- .nv.callgraph             --------------------------
	.section	.nv.callgraph,"",@"SHT_CUDA_CALLGRAPH"
	.align	4
	.sectionentsize	8
	.align		4
        /*0000*/ 	.word	0x00000000
	.align		4
        /*0004*/ 	.word	0xffffffff
	.align		4
        /*0008*/ 	.word	0x00000000
	.align		4
        /*000c*/ 	.word	0xfffffffe
	.align		4
        /*0010*/ 	.word	0x00000000
	.align		4
        /*0014*/ 	.word	0xfffffffd
	.align		4
        /*0018*/ 	.word	0x00000000
	.align		4
        /*001c*/ 	.word	0xfffffffc


//--------------------- .text._Z12SpMV_COO_gpuPKiS0_PKfiS2_Pf --------------------------
	.section	.text._Z12SpMV_COO_gpuPKiS0_PKfiS2_Pf,"ax",@progbits
	.align	128
        .global         _Z12SpMV_COO_gpuPKiS0_PKfiS2_Pf
        .type           _Z12SpMV_COO_gpuPKiS0_PKfiS2_Pf,@function
        .size           _Z12SpMV_COO_gpuPKiS0_PKfiS2_Pf,(.L_x_2 - _Z12SpMV_COO_gpuPKiS0_PKfiS2_Pf)
        .other          _Z12SpMV_COO_gpuPKiS0_PKfiS2_Pf,@"STO_CUDA_ENTRY STV_DEFAULT"
_Z12SpMV_COO_gpuPKiS0_PKfiS2_Pf:
.text._Z12SpMV_COO_gpuPKiS0_PKfiS2_Pf:
[----:B------:R-:W-:Y:S01]  /*0000*/  LDC R1, c[0x0][0x37c] ;  /* 0x0000df00ff017b82 */ /* 0x000fe20000000800 */
[----:B------:R-:W0:Y:S07]  /*0010*/  S2R R0, SR_TID.X ;  /* 0x0000000000007919 */ /* 0x000e2e0000002100 */
[----:B------:R-:W0:Y:S01]  /*0020*/  S2UR UR4, SR_CTAID.X ;  /* 0x00000000000479c3 */ /* 0x000e220000002500 */
[----:B------:R-:W1:Y:S07]  /*0030*/  LDCU UR5, c[0x0][0x398] ;  /* 0x00007300ff0577ac */ /* 0x000e6e0008000800 */
[----:B------:R-:W0:Y:S02]  /*0040*/  LDC R13, c[0x0][0x360] ;  /* 0x0000d800ff0d7b82 */ /* 0x000e240000000800 */
[----:B0-----:R-:W-:-:S05]  /*0050*/  IMAD R0, R13, UR4, R0 ;  /* 0x000000040d007c24 */ /* 0x001fca000f8e0200 */
[----:B-1----:R-:W-:-:S13]  /*0060*/  ISETP.GE.AND P0, PT, R0, UR5, PT ;  /* 0x0000000500007c0c */ /* 0x002fda000bf06270 */
[----:B------:R-:W-:Y:S05]  /*0070*/  @P0 EXIT ;  /* 0x000000000000094d */ /* 0x000fea0003800000 */
[----:B------:R-:W0:Y:S01]  /*0080*/  LDCU UR4, c[0x0][0x370] ;  /* 0x00006e00ff0477ac */ /* 0x000e220008000800 */
[----:B------:R-:W1:Y:S01]  /*0090*/  LDCU.64 UR6, c[0x0][0x358] ;  /* 0x00006b00ff0677ac */ /* 0x000e620008000a00 */
[----:B0-----:R-:W-:-:S07]  /*00a0*/  IMAD R13, R13, UR4, RZ ;  /* 0x000000040d0d7c24 */ /* 0x001fce000f8e02ff */
.L_x_0:
[----:B0-----:R-:W0:Y:S08]  /*00b0*/  LDC.64 R2, c[0x0][0x388] ;  /* 0x0000e200ff027b82 */ /* 0x001e300000000a00 */
[----:B------:R-:W2:Y:S08]  /*00c0*/  LDC.64 R4, c[0x0][0x380] ;  /* 0x0000e000ff047b82 */ /* 0x000eb00000000a00 */
[----:B------:R-:W3:Y:S01]  /*00d0*/  LDC.64 R6, c[0x0][0x390] ;  /* 0x0000e400ff067b82 */ /* 0x000ee20000000a00 */
[----:B0-----:R-:W-:-:S07]  /*00e0*/  IMAD.WIDE R2, R0, 0x4, R2 ;  /* 0x0000000400027825 */ /* 0x001fce00078e0202 */
[----:B------:R-:W0:Y:S01]  /*00f0*/  LDC.64 R8, c[0x0][0x3a0] ;  /* 0x0000e800ff087b82 */ /* 0x000e220000000a00 */
[----:B-1----:R-:W0:Y:S01]  /*0100*/  LDG.E.CONSTANT R3, desc[UR6][R2.64] ;  /* 0x0000000602037981 */ /* 0x002e22000c1e9900 */
[----:B--2---:R-:W-:-:S06]  /*0110*/  IMAD.WIDE R4, R0, 0x4, R4 ;  /* 0x0000000400047825 */ /* 0x004fcc00078e0204 */
[----:B------:R-:W1:Y:S01]  /*0120*/  LDC.64 R10, c[0x0][0x3a8] ;  /* 0x0000ea00ff0a7b82 */ /* 0x000e620000000a00 */
[----:B------:R-:W1:Y:S01]  /*0130*/  LDG.E.CONSTANT R5, desc[UR6][R4.64] ;  /* 0x0000000604057981 */ /* 0x000e62000c1e9900 */
[----:B---3--:R-:W-:-:S06]  /*0140*/  IMAD.WIDE R6, R0, 0x4, R6 ;  /* 0x0000000400067825 */ /* 0x008fcc00078e0206 */
[----:B------:R-:W2:Y:S01]  /*0150*/  LDG.E.CONSTANT R6, desc[UR6][R6.64] ;  /* 0x0000000606067981 */ /* 0x000ea2000c1e9900 */
[----:B0-----:R-:W-:-:S06]  /*0160*/  IMAD.WIDE R8, R3, 0x4, R8 ;  /* 0x0000000403087825 */ /* 0x001fcc00078e0208 */
[----:B------:R-:W2:Y:S01]  /*0170*/  LDG.E R9, desc[UR6][R8.64] ;  /* 0x0000000608097981 */ /* 0x000ea2000c1e1900 */
[----:B------:R-:W-:-:S04]  /*0180*/  IADD3 R0, PT, PT, R13, R0, RZ ;  /* 0x000000000d007210 */ /* 0x000fc80007ffe0ff */
[----:B------:R-:W-:Y:S01]  /*0190*/  ISETP.GE.AND P0, PT, R0, UR5, PT ;  /* 0x0000000500007c0c */ /* 0x000fe2000bf06270 */
[----:B-1----:R-:W-:-:S04]  /*01a0*/  IMAD.WIDE R2, R5, 0x4, R10 ;  /* 0x0000000405027825 */ /* 0x002fc800078e020a */
[----:B--2---:R-:W-:-:S05]  /*01b0*/  FMUL R11, R6, R9 ;  /* 0x00000009060b7220 */ /* 0x004fca0000400000 */
[----:B------:R0:W-:Y:S03]  /*01c0*/  REDG.E.ADD.F32.FTZ.RN.STRONG.GPU desc[UR6][R2.64], R11 ;  /* 0x0000000b020079a6 */ /* 0x0001e6000c12f306 */
[----:B------:R-:W-:Y:S05]  /*01d0*/  @!P0 BRA `(.L_x_0) ;  /* 0xfffffffc00b48947 */ /* 0x000fea000383ffff */
[----:B------:R-:W-:Y:S05]  /*01e0*/  EXIT ;  /* 0x000000000000794d */ /* 0x000fea0003800000 */
.L_x_1:
[----:B------:R-:W-:-:S00]  /*01f0*/  BRA `(.L_x_1) ;  /* 0xfffffffc00fc7947 */ /* 0x000fc0000383ffff */
[----:B------:R-:W-:-:S00]  /*0200*/  NOP ;  /* 0x0000000000007918 */ /* 0x000fc00000000000 */
[----:B------:R-:W-:-:S00]  /*0210*/  NOP ;  /* 0x0000000000007918 */ /* 0x000fc00000000000 */
[----:B------:R-:W-:-:S00]  /*0220*/  NOP ;  /* 0x0000000000007918 */ /* 0x000fc00000000000 */
[----:B------:R-:W-:-:S00]  /*0230*/  NOP ;  /* 0x0000000000007918 */ /* 0x000fc00000000000 */
[----:B------:R-:W-:-:S00]  /*0240*/  NOP ;  /* 0x0000000000007918 */ /* 0x000fc00000000000 */
[----:B------:R-:W-:-:S00]  /*0250*/  NOP ;  /* 0x0000000000007918 */ /* 0x000fc00000000000 */
[----:B------:R-:W-:-:S00]  /*0260*/  NOP ;  /* 0x0000000000007918 */ /* 0x000fc00000000000 */
[----:B------:R-:W-:-:S00]  /*0270*/  NOP ;  /* 0x0000000000007918 */ /* 0x000fc00000000000 */
.L_x_2:


//--------------------- .nv.shared.reserved.0     --------------------------
	.section	.nv.shared.reserved.0,"aw",@nobits
	.weak		__nv_reservedSMEM_offset_0_alias
	.size		__nv_reservedSMEM_offset_0_alias, 0, 64
	.other		__nv_reservedSMEM_offset_0_alias,@"STO_CUDA_RESERVED_SHARED STV_DEFAULT"
__nv_reservedSMEM_offset_0_alias:
	.zero		0
	.zero		64


//--------------------- .nv.constant0._Z12SpMV_COO_gpuPKiS0_PKfiS2_Pf --------------------------
	.section	.nv.constant0._Z12SpMV_COO_gpuPKiS0_PKfiS2_Pf,"a",@progbits
	.sectionflags	@""
	.align	4
.nv.constant0._Z12SpMV_COO_gpuPKiS0_PKfiS2_Pf:
	.zero		944


//--------------------- SYMBOLS --------------------------

	.type		.nv.reservedSmem.offset0,@object
	.size		.nv.reservedSmem.offset0,0x4
